//
// Generated by NVIDIA NVVM Compiler
//
// Compiler Build ID: CL-36424714
// Cuda compilation tools, release 13.0, V13.0.88
// Based on NVVM 20.0.0
//

.version 9.0
.target sm_100
.address_size 64

	// .globl	_Z14compute_on_gpuPfS_ii

.visible .entry _Z14compute_on_gpuPfS_ii(
	.param .u64 .ptr .align 1 _Z14compute_on_gpuPfS_ii_param_0,
	.param .u64 .ptr .align 1 _Z14compute_on_gpuPfS_ii_param_1,
	.param .u32 _Z14compute_on_gpuPfS_ii_param_2,
	.param .u32 _Z14compute_on_gpuPfS_ii_param_3
)
{
	.reg .pred 	%p<6>;
	.reg .b32 	%r<16>;
	.reg .b32 	%f<23>;
	.reg .b64 	%rd<13>;

	ld.param.u64 	%rd4, [_Z14compute_on_gpuPfS_ii_param_0];
	ld.param.u64 	%rd3, [_Z14compute_on_gpuPfS_ii_param_1];
	ld.param.u32 	%r6, [_Z14compute_on_gpuPfS_ii_param_2];
	ld.param.u32 	%r7, [_Z14compute_on_gpuPfS_ii_param_3];
	cvta.to.global.u64 	%rd1, %rd4;
	mov.u32 	%r8, %ctaid.x;
	mov.u32 	%r9, %ntid.x;
	mov.u32 	%r10, %tid.x;
	mad.lo.s32 	%r1, %r8, %r9, %r10;
	mul.lo.s32 	%r11, %r7, %r6;
	setp.ge.s32 	%p1, %r1, %r11;
	@%p1 bra 	$L__BB0_10;
	div.s32 	%r2, %r1, %r7;
	mul.lo.s32 	%r4, %r2, %r7;
	sub.s32 	%r3, %r1, %r4;
	mul.wide.s32 	%rd5, %r1, 4;
	add.s64 	%rd2, %rd1, %rd5;
	ld.global.f32 	%f1, [%rd2];
	setp.lt.s32 	%p2, %r2, 1;
	mov.f32 	%f19, %f1;
	@%p2 bra 	$L__BB0_3;
	sub.s32 	%r12, %r4, %r7;
	add.s32 	%r13, %r12, %r3;
	mul.wide.s32 	%rd6, %r13, 4;
	add.s64 	%rd7, %rd1, %rd6;
	ld.global.f32 	%f19, [%rd7];
$L__BB0_3:
	setp.lt.s32 	%p3, %r3, 1;
	mov.f32 	%f20, %f1;
	@%p3 bra 	$L__BB0_5;
	ld.global.f32 	%f20, [%rd2+-4];
$L__BB0_5:
	add.s32 	%r14, %r6, -1;
	setp.ge.s32 	%p4, %r2, %r14;
	mov.f32 	%f21, %f1;
	@%p4 bra 	$L__BB0_7;
	mul.wide.s32 	%rd8, %r7, 4;
	add.s64 	%rd9, %rd2, %rd8;
	ld.global.f32 	%f21, [%rd9];
$L__BB0_7:
	add.s32 	%r15, %r7, -1;
	setp.ge.s32 	%p5, %r3, %r15;
	mov.f32 	%f22, %f1;
	@%p5 bra 	$L__BB0_9;
	ld.global.f32 	%f22, [%rd2+4];
$L__BB0_9:
	add.f32 	%f10, %f1, %f1;
	sub.f32 	%f11, %f19, %f10;
	add.f32 	%f12, %f11, %f21;
	div.rn.f32 	%f13, %f12, 0f38D1B717;
	sub.f32 	%f14, %f20, %f10;
	add.f32 	%f15, %f14, %f22;
	div.rn.f32 	%f16, %f15, 0f38D1B717;
	add.f32 	%f17, %f13, %f16;
	fma.rn.f32 	%f18, %f17, 0f37D1B716, %f1;
	cvta.to.global.u64 	%rd10, %rd3;
	add.s64 	%rd12, %rd10, %rd5;
	st.global.f32 	[%rd12], %f18;
$L__BB0_10:
	ret;

}
	// .globl	_Z17initialize_on_gpuPfii
.visible .entry _Z17initialize_on_gpuPfii(
	.param .u64 .ptr .align 1 _Z17initialize_on_gpuPfii_param_0,
	.param .u32 _Z17initialize_on_gpuPfii_param_1,
	.param .u32 _Z17initialize_on_gpuPfii_param_2
)
{
	.reg .pred 	%p<3>;
	.reg .b32 	%r<23>;
	.reg .b32 	%f<5>;
	.reg .b64 	%rd<7>;

	ld.param.u64 	%rd2, [_Z17initialize_on_gpuPfii_param_0];
	ld.param.u32 	%r2, [_Z17initialize_on_gpuPfii_param_1];
	ld.param.u32 	%r3, [_Z17initialize_on_gpuPfii_param_2];
	cvta.to.global.u64 	%rd1, %rd2;
	mov.u32 	%r4, %ctaid.x;
	mov.u32 	%r5, %ntid.x;
	mov.u32 	%r6, %tid.x;
	mad.lo.s32 	%r1, %r4, %r5, %r6;
	mul.lo.s32 	%r7, %r3, %r2;
	setp.ge.s32 	%p1, %r1, %r7;
	@%p1 bra 	$L__BB1_4;
	div.s32 	%r8, %r1, %r3;
	mul.lo.s32 	%r9, %r8, %r3;
	sub.s32 	%r10, %r1, %r9;
	cvt.rn.f32.s32 	%f1, %r2;
	div.rn.f32 	%f2, %f1, 0f40C00000;
	mul.f32 	%f3, %f2, %f2;
	shr.u32 	%r11, %r2, 31;
	add.s32 	%r12, %r2, %r11;
	shr.s32 	%r13, %r12, 1;
	sub.s32 	%r14, %r8, %r13;
	mul.lo.s32 	%r15, %r14, %r14;
	shr.u32 	%r16, %r3, 31;
	add.s32 	%r17, %r3, %r16;
	shr.s32 	%r18, %r17, 1;
	sub.s32 	%r19, %r10, %r18;
	mad.lo.s32 	%r20, %r19, %r19, %r15;
	cvt.rn.f32.u32 	%f4, %r20;
	setp.leu.f32 	%p2, %f3, %f4;
	@%p2 bra 	$L__BB1_3;
	mul.wide.s32 	%rd5, %r1, 4;
	add.s64 	%rd6, %rd1, %rd5;
	mov.b32 	%r22, 1115815936;
	st.global.u32 	[%rd6], %r22;
	bra.uni 	$L__BB1_4;
$L__BB1_3:
	mul.wide.s32 	%rd3, %r1, 4;
	add.s64 	%rd4, %rd1, %rd3;
	mov.b32 	%r21, 1084227584;
	st.global.u32 	[%rd4], %r21;
$L__BB1_4:
	ret;

}


// ===== COMPILED SASS (sm_100) =====

	.target	sm_100

	.elftype	@"ET_EXEC"


//--------------------- .note.nv.tkinfo           --------------------------
	.section	.note.nv.tkinfo,"",@"SHT_NOTE"
	.sectionflags	@"SHF_NOTE_NV_TKINFO"
	.tkinfo
        /*0018*/ 	.word	0x00000002
        /*0030*/ 	.string	""
        /*0030*/ 	.string	"ptxas"
        /*0030*/ 	.string	"Cuda compilation tools, release 13.0, V13.0.88"
        /*0030*/ 	.string	"Build cuda_13.0.r13.0/compiler.36424714_0"
        /*0030*/ 	.string	"-arch sm_100 -m 64 "



//--------------------- .note.nv.cuinfo           --------------------------
	.section	.note.nv.cuinfo,"",@"SHT_NOTE"
	.sectionflags	@"SHF_NOTE_NV_CUINFO"
        /*0018*/ 	.short	0x0002
        /*001a*/ 	.short	0x0064
        /*001c*/ 	.short	0x0082
	.zero		2


//--------------------- .nv.info                  --------------------------
	.section	.nv.info,"",@"SHT_CUDA_INFO"
	.align	4


	//----- nvinfo : EIATTR_REGCOUNT
	.align		4
        /*0000*/ 	.byte	0x04, 0x2f
        /*0002*/ 	.short	(.L_1 - .L_0)
	.align		4
.L_0:
        /*0004*/ 	.word	index@(_Z14compute_on_gpuPfS_ii)
        /*0008*/ 	.word	0x00000015


	//----- nvinfo : EIATTR_FRAME_SIZE
	.align		4
.L_1:
        /*000c*/ 	.byte	0x04, 0x11
        /*000e*/ 	.short	(.L_3 - .L_2)
	.align		4
.L_2:
        /*0010*/ 	.word	index@($__internal_1_$__cuda_sm3x_div_rn_noftz_f32_slowpath)
        /*0014*/ 	.word	0x00000000


	//----- nvinfo : EIATTR_FRAME_SIZE
	.align		4
.L_3:
        /*0018*/ 	.byte	0x04, 0x11
        /*001a*/ 	.short	(.L_5 - .L_4)
	.align		4
.L_4:
        /*001c*/ 	.word	index@(_Z14compute_on_gpuPfS_ii)
        /*0020*/ 	.word	0x00000000


	//----- nvinfo : EIATTR_REGCOUNT
	.align		4
.L_5:
        /*0024*/ 	.byte	0x04, 0x2f
        /*0026*/ 	.short	(.L_7 - .L_6)
	.align		4
.L_6:
        /*0028*/ 	.word	index@(_Z17initialize_on_gpuPfii)
        /*002c*/ 	.word	0x0000000f


	//----- nvinfo : EIATTR_FRAME_SIZE
	.align		4
.L_7:
        /*0030*/ 	.byte	0x04, 0x11
        /*0032*/ 	.short	(.L_9 - .L_8)
	.align		4
.L_8:
        /*0034*/ 	.word	index@($__internal_0_$__cuda_sm3x_div_rn_noftz_f32_slowpath)
        /*0038*/ 	.word	0x00000000


	//----- nvinfo : EIATTR_FRAME_SIZE
	.align		4
.L_9:
        /*003c*/ 	.byte	0x04, 0x11
        /*003e*/ 	.short	(.L_11 - .L_10)
	.align		4
.L_10:
        /*0040*/ 	.word	index@(_Z17initialize_on_gpuPfii)
        /*0044*/ 	.word	0x00000000


	//----- nvinfo : EIATTR_MIN_STACK_SIZE
	.align		4
.L_11:
        /*0048*/ 	.byte	0x04, 0x12
        /*004a*/ 	.short	(.L_13 - .L_12)
	.align		4
.L_12:
        /*004c*/ 	.word	index@(_Z17initialize_on_gpuPfii)
        /*0050*/ 	.word	0x00000000


	//----- nvinfo : EIATTR_MIN_STACK_SIZE
	.align		4
.L_13:
        /*0054*/ 	.byte	0x04, 0x12
        /*0056*/ 	.short	(.L_15 - .L_14)
	.align		4
.L_14:
        /*0058*/ 	.word	index@(_Z14compute_on_gpuPfS_ii)
        /*005c*/ 	.word	0x00000000
.L_15:


//--------------------- .nv.compat                --------------------------
	.section	.nv.compat,"",@"SHT_CUDA_COMPAT_INFO"
	.align	4
        /*0000*/ 	.byte	0x02, 0x09, 0x00, 0x00, 0x02, 0x02, 0x01, 0x00, 0x02, 0x05, 0x05, 0x00, 0x03, 0x07, 0x01, 0x01
        /*0010*/ 	.byte	0x02, 0x03, 0x00, 0x00, 0x02, 0x06, 0x01, 0x00, 0x04, 0x0b, 0x08, 0x00, 0x01, 0x00, 0x00, 0x00
        /*0020*/ 	.byte	0x00, 0x00, 0x00, 0x00


//--------------------- .nv.info._Z17initialize_on_gpuPfii --------------------------
	.section	.nv.info._Z17initialize_on_gpuPfii,"",@"SHT_CUDA_INFO"
	.sectionflags	@""
	.align	4


	//----- nvinfo : EIATTR_CUDA_API_VERSION
	.align		4
        /*0000*/ 	.byte	0x04, 0x37
        /*0002*/ 	.short	(.L_17 - .L_16)
.L_16:
        /*0004*/ 	.word	0x00000082


	//----- nvinfo : EIATTR_KPARAM_INFO
	.align		4
.L_17:
        /*0008*/ 	.byte	0x04, 0x17
        /*000a*/ 	.short	(.L_19 - .L_18)
.L_18:
        /*000c*/ 	.word	0x00000000
        /*0010*/ 	.short	0x0002
        /*0012*/ 	.short	0x000c
        /*0014*/ 	.byte	0x00, 0xf0, 0x11, 0x00


	//----- nvinfo : EIATTR_KPARAM_INFO
	.align		4
.L_19:
        /*0018*/ 	.byte	0x04, 0x17
        /*001a*/ 	.short	(.L_21 - .L_20)
.L_20:
        /*001c*/ 	.word	0x00000000
        /*0020*/ 	.short	0x0001
        /*0022*/ 	.short	0x0008
        /*0024*/ 	.byte	0x00, 0xf0, 0x11, 0x00


	//----- nvinfo : EIATTR_KPARAM_INFO
	.align		4
.L_21:
        /*0028*/ 	.byte	0x04, 0x17
        /*002a*/ 	.short	(.L_23 - .L_22)
.L_22:
        /*002c*/ 	.word	0x00000000
        /*0030*/ 	.short	0x0000
        /*0032*/ 	.short	0x0000
        /*0034*/ 	.byte	0x00, 0xf5, 0x21, 0x00


	//----- nvinfo : EIATTR_SPARSE_MMA_MASK
	.align		4
.L_23:
        /*0038*/ 	.byte	0x03, 0x50
        /*003a*/ 	.short	0x0000


	//----- nvinfo : EIATTR_MAXREG_COUNT
	.align		4
        /*003c*/ 	.byte	0x03, 0x1b
        /*003e*/ 	.short	0x00ff


	//----- nvinfo : EIATTR_MERCURY_ISA_VERSION
	.align		4
        /*0040*/ 	.byte	0x03, 0x5f
        /*0042*/ 	.short	0x0101


	//----- nvinfo : EIATTR_VRC_CTA_INIT_COUNT
	.align		4
        /*0044*/ 	.byte	0x02, 0x4a
	.zero		1
	.zero		1


	//----- nvinfo : EIATTR_EXIT_INSTR_OFFSETS
	.align		4
        /*0048*/ 	.byte	0x04, 0x1c
        /*004a*/ 	.short	(.L_25 - .L_24)


	//   ....[0]....
.L_24:
        /*004c*/ 	.word	0x00000080


	//   ....[1]....
        /*0050*/ 	.word	0x00000400


	//   ....[2]....
        /*0054*/ 	.word	0x00000450


	//----- nvinfo : EIATTR_CRS_STACK_SIZE
	.align		4
.L_25:
        /*0058*/ 	.byte	0x04, 0x1e
        /*005a*/ 	.short	(.L_27 - .L_26)
.L_26:
        /*005c*/ 	.word	0x00000000


	//----- nvinfo : EIATTR_CBANK_PARAM_SIZE
	.align		4
.L_27:
        /*0060*/ 	.byte	0x03, 0x19
        /*0062*/ 	.short	0x0010


	//----- nvinfo : EIATTR_PARAM_CBANK
	.align		4
        /*0064*/ 	.byte	0x04, 0x0a
        /*0066*/ 	.short	(.L_29 - .L_28)
	.align		4
.L_28:
        /*0068*/ 	.word	index@(.nv.constant0._Z17initialize_on_gpuPfii)
        /*006c*/ 	.short	0x0380
        /*006e*/ 	.short	0x0010


	//----- nvinfo : EIATTR_SW_WAR
	.align		4
.L_29:
        /*0070*/ 	.byte	0x04, 0x36
        /*0072*/ 	.short	(.L_31 - .L_30)
.L_30:
        /*0074*/ 	.word	0x00000008
.L_31:


//--------------------- .nv.info._Z14compute_on_gpuPfS_ii --------------------------
	.section	.nv.info._Z14compute_on_gpuPfS_ii,"",@"SHT_CUDA_INFO"
	.sectionflags	@""
	.align	4


	//----- nvinfo : EIATTR_CUDA_API_VERSION
	.align		4
        /*0000*/ 	.byte	0x04, 0x37
        /*0002*/ 	.short	(.L_33 - .L_32)
.L_32:
        /*0004*/ 	.word	0x00000082


	//----- nvinfo : EIATTR_KPARAM_INFO
	.align		4
.L_33:
        /*0008*/ 	.byte	0x04, 0x17
        /*000a*/ 	.short	(.L_35 - .L_34)
.L_34:
        /*000c*/ 	.word	0x00000000
        /*0010*/ 	.short	0x0003
        /*0012*/ 	.short	0x0014
        /*0014*/ 	.byte	0x00, 0xf0, 0x11, 0x00


	//----- nvinfo : EIATTR_KPARAM_INFO
	.align		4
.L_35:
        /*0018*/ 	.byte	0x04, 0x17
        /*001a*/ 	.short	(.L_37 - .L_36)
.L_36:
        /*001c*/ 	.word	0x00000000
        /*0020*/ 	.short	0x0002
        /*0022*/ 	.short	0x0010
        /*0024*/ 	.byte	0x00, 0xf0, 0x11, 0x00


	//----- nvinfo : EIATTR_KPARAM_INFO
	.align		4
.L_37:
        /*0028*/ 	.byte	0x04, 0x17
        /*002a*/ 	.short	(.L_39 - .L_38)
.L_38:
        /*002c*/ 	.word	0x00000000
        /*0030*/ 	.short	0x0001
        /*0032*/ 	.short	0x0008
        /*0034*/ 	.byte	0x00, 0xf5, 0x21, 0x00


	//----- nvinfo : EIATTR_KPARAM_INFO
	.align		4
.L_39:
        /*0038*/ 	.byte	0x04, 0x17
        /*003a*/ 	.short	(.L_41 - .L_40)
.L_40:
        /*003c*/ 	.word	0x00000000
        /*0040*/ 	.short	0x0000
        /*0042*/ 	.short	0x0000
        /*0044*/ 	.byte	0x00, 0xf5, 0x21, 0x00


	//----- nvinfo : EIATTR_SPARSE_MMA_MASK
	.align		4
.L_41:
        /*0048*/ 	.byte	0x03, 0x50
        /*004a*/ 	.short	0x0000


	//----- nvinfo : EIATTR_MAXREG_COUNT
	.align		4
        /*004c*/ 	.byte	0x03, 0x1b
        /*004e*/ 	.short	0x00ff


	//----- nvinfo : EIATTR_MERCURY_ISA_VERSION
	.align		4
        /*0050*/ 	.byte	0x03, 0x5f
        /*0052*/ 	.short	0x0101


	//----- nvinfo : EIATTR_VRC_CTA_INIT_COUNT
	.align		4
        /*0054*/ 	.byte	0x02, 0x4a
	.zero		1
	.zero		1


	//----- nvinfo : EIATTR_EXIT_INSTR_OFFSETS
	.align		4
        /*0058*/ 	.byte	0x04, 0x1c
        /*005a*/ 	.short	(.L_43 - .L_42)


	//   ....[0]....
.L_42:
        /*005c*/ 	.word	0x00000080


	//   ....[1]....
        /*0060*/ 	.word	0x000005e0


	//----- nvinfo : EIATTR_CRS_STACK_SIZE
	.align		4
.L_43:
        /*0064*/ 	.byte	0x04, 0x1e
        /*0066*/ 	.short	(.L_45 - .L_44)
.L_44:
        /*0068*/ 	.word	0x00000000


	//----- nvinfo : EIATTR_CBANK_PARAM_SIZE
	.align		4
.L_45:
        /*006c*/ 	.byte	0x03, 0x19
        /*006e*/ 	.short	0x0018


	//----- nvinfo : EIATTR_PARAM_CBANK
	.align		4
        /*0070*/ 	.byte	0x04, 0x0a
        /*0072*/ 	.short	(.L_47 - .L_46)
	.align		4
.L_46:
        /*0074*/ 	.word	index@(.nv.constant0._Z14compute_on_gpuPfS_ii)
        /*0078*/ 	.short	0x0380
        /*007a*/ 	.short	0x0018


	//----- nvinfo : EIATTR_SW_WAR
	.align		4
.L_47:
        /*007c*/ 	.byte	0x04, 0x36
        /*007e*/ 	.short	(.L_49 - .L_48)
.L_48:
        /*0080*/ 	.word	0x00000008
.L_49:


//--------------------- .nv.callgraph             --------------------------
	.section	.nv.callgraph,"",@"SHT_CUDA_CALLGRAPH"
	.align	4
	.sectionentsize	8
	.align		4
        /*0000*/ 	.word	0x00000000
	.align		4
        /*0004*/ 	.word	0xffffffff
	.align		4
        /*0008*/ 	.word	0x00000000
	.align		4
        /*000c*/ 	.word	0xfffffffe
	.align		4
        /*0010*/ 	.word	0x00000000
	.align		4
        /*0014*/ 	.word	0xfffffffd
	.align		4
        /*0018*/ 	.word	0x00000000
	.align		4
        /*001c*/ 	.word	0xfffffffc


//--------------------- .text._Z17initialize_on_gpuPfii --------------------------
	.section	.text._Z17initialize_on_gpuPfii,"ax",@progbits
	.align	128
        .global         _Z17initialize_on_gpuPfii
        .type           _Z17initialize_on_gpuPfii,@function
        .size           _Z17initialize_on_gpuPfii,(.L_x_26 - _Z17initialize_on_gpuPfii)
        .other          _Z17initialize_on_gpuPfii,@"STO_CUDA_ENTRY STV_DEFAULT"
_Z17initialize_on_gpuPfii:
.text._Z17initialize_on_gpuPfii:
[----:B------:R-:W-:Y:S01]  /*0000*/  LDC R1, c[0x0][0x37c] ;  /* 0x0000df00ff017b82 */ /* 0x000fe20000000800 */
[----:B------:R-:W0:Y:S07]  /*0010*/  S2R R3, SR_TID.X ;  /* 0x0000000000037919 */ /* 0x000e2e0000002100 */
[----:B------:R-:W0:Y:S08]  /*0020*/  S2UR UR4, SR_CTAID.X ;  /* 0x00000000000479c3 */ /* 0x000e300000002500 */
[----:B------:R-:W0:Y:S08]  /*0030*/  LDC R2, c[0x0][0x360] ;  /* 0x0000d800ff027b82 */ /* 0x000e300000000800 */
[----:B------:R-:W1:Y:S01]  /*0040*/  LDC.64 R4, c[0x0][0x388] ;  /* 0x0000e200ff047b82 */ /* 0x000e620000000a00 */
[----:B0-----:R-:W-:-:S02]  /*0050*/  IMAD R2, R2, UR4, R3 ;  /* 0x0000000402027c24 */ /* 0x001fc4000f8e0203 */
[----:B-1----:R-:W-:-:S05]  /*0060*/  IMAD R3, R5, R4, RZ ;  /* 0x0000000405037224 */ /* 0x002fca00078e02ff */
[----:B------:R-:W-:-:S13]  /*0070*/  ISETP.GE.AND P0, PT, R2, R3, PT ;  /* 0x000000030200720c */ /* 0x000fda0003f06270 */
[----:B------:R-:W-:Y:S05]  /*0080*/  @P0 EXIT ;  /* 0x000000000000094d */ /* 0x000fea0003800000 */
[----:B------:R-:W-:-:S04]  /*0090*/  IABS R9, R5 ;  /* 0x0000000500097213 */ /* 0x000fc80000000000 */
[----:B------:R-:W0:Y:S08]  /*00a0*/  I2F.RP R0, R9 ;  /* 0x0000000900007306 */ /* 0x000e300000209400 */
[----:B0-----:R-:W0:Y:S02]  /*00b0*/  MUFU.RCP R0, R0 ;  /* 0x0000000000007308 */ /* 0x001e240000001000 */
[----:B0-----:R-:W-:-:S06]  /*00c0*/  VIADD R6, R0, 0xffffffe ;  /* 0x0ffffffe00067836 */ /* 0x001fcc0000000000 */
[----:B------:R0:W1:Y:S02]  /*00d0*/  F2I.FTZ.U32.TRUNC.NTZ R7, R6 ;  /* 0x0000000600077305 */ /* 0x000064000021f000 */
[----:B0-----:R-:W-:Y:S02]  /*00e0*/  IMAD.MOV.U32 R6, RZ, RZ, RZ ;  /* 0x000000ffff067224 */ /* 0x001fe400078e00ff */
[----:B-1----:R-:W-:-:S04]  /*00f0*/  IMAD.MOV R8, RZ, RZ, -R7 ;  /* 0x000000ffff087224 */ /* 0x002fc800078e0a07 */
[----:B------:R-:W-:Y:S01]  /*0100*/  IMAD R3, R8, R9, RZ ;  /* 0x0000000908037224 */ /* 0x000fe200078e02ff */
[----:B------:R-:W-:-:S03]  /*0110*/  IABS R8, R2 ;  /* 0x0000000200087213 */ /* 0x000fc60000000000 */
[----:B------:R-:W-:-:S04]  /*0120*/  IMAD.HI.U32 R7, R7, R3, R6 ;  /* 0x0000000307077227 */ /* 0x000fc800078e0006 */
[----:B------:R-:W-:Y:S02]  /*0130*/  IMAD.MOV.U32 R6, RZ, RZ, 0x40c00000 ;  /* 0x40c00000ff067424 */ /* 0x000fe400078e00ff */
[----:B------:R-:W-:-:S04]  /*0140*/  IMAD.HI.U32 R3, R7, R8, RZ ;  /* 0x0000000807037227 */ /* 0x000fc800078e00ff */
[----:B------:R-:W-:Y:S02]  /*0150*/  IMAD.MOV R0, RZ, RZ, -R3 ;  /* 0x000000ffff007224 */ /* 0x000fe400078e0a03 */
[----:B------:R-:W-:Y:S02]  /*0160*/  IMAD.MOV.U32 R7, RZ, RZ, 0x3e2aaaab ;  /* 0x3e2aaaabff077424 */ /* 0x000fe400078e00ff */
[----:B------:R-:W-:Y:S02]  /*0170*/  IMAD R0, R9, R0, R8 ;  /* 0x0000000009007224 */ /* 0x000fe400078e0208 */
[----:B------:R-:W-:-:S03]  /*0180*/  FFMA R6, R7, -R6, 1 ;  /* 0x3f80000007067423 */ /* 0x000fc60000000806 */
[----:B------:R-:W-:Y:S01]  /*0190*/  ISETP.GT.U32.AND P2, PT, R9, R0, PT ;  /* 0x000000000900720c */ /* 0x000fe20003f44070 */
[----:B------:R-:W-:-:S12]  /*01a0*/  FFMA R7, R6, R7, 0.16666667163372039795 ;  /* 0x3e2aaaab06077423 */ /* 0x000fd80000000007 */
[-C--:B------:R-:W-:Y:S01]  /*01b0*/  @!P2 IADD3 R0, PT, PT, R0, -R9.reuse, RZ ;  /* 0x800000090000a210 */ /* 0x080fe20007ffe0ff */
[----:B------:R-:W-:Y:S01]  /*01c0*/  @!P2 VIADD R3, R3, 0x1 ;  /* 0x000000010303a836 */ /* 0x000fe20000000000 */
[----:B------:R-:W-:Y:S02]  /*01d0*/  ISETP.NE.AND P2, PT, R5, RZ, PT ;  /* 0x000000ff0500720c */ /* 0x000fe40003f45270 */
[----:B------:R-:W-:Y:S02]  /*01e0*/  ISETP.GE.U32.AND P0, PT, R0, R9, PT ;  /* 0x000000090000720c */ /* 0x000fe40003f06070 */
[----:B------:R-:W-:-:S04]  /*01f0*/  LOP3.LUT R0, R2, R5, RZ, 0x3c, !PT ;  /* 0x0000000502007212 */ /* 0x000fc800078e3cff */
[----:B------:R-:W-:Y:S02]  /*0200*/  ISETP.GE.AND P1, PT, R0, RZ, PT ;  /* 0x000000ff0000720c */ /* 0x000fe40003f26270 */
[----:B------:R-:W-:-:S05]  /*0210*/  I2FP.F32.S32 R0, R4 ;  /* 0x0000000400007245 */ /* 0x000fca0000201400 */
[----:B------:R-:W-:Y:S01]  /*0220*/  @P0 IADD3 R3, PT, PT, R3, 0x1, RZ ;  /* 0x0000000103030810 */ /* 0x000fe20007ffe0ff */
[----:B------:R-:W0:Y:S01]  /*0230*/  FCHK P0, R0, 6 ;  /* 0x40c0000000007902 */ /* 0x000e220000000000 */
[----:B------:R-:W-:-:S04]  /*0240*/  FFMA R4, R0, R7, RZ ;  /* 0x0000000700047223 */ /* 0x000fc800000000ff */
[----:B------:R-:W-:Y:S01]  /*0250*/  @!P1 IMAD.MOV R3, RZ, RZ, -R3 ;  /* 0x000000ffff039224 */ /* 0x000fe200078e0a03 */
[----:B------:R-:W-:Y:S01]  /*0260*/  @!P2 LOP3.LUT R3, RZ, R5, RZ, 0x33, !PT ;  /* 0x00000005ff03a212 */ /* 0x000fe200078e33ff */
[----:B------:R-:W-:-:S04]  /*0270*/  FFMA R6, R4, -6, R0 ;  /* 0xc0c0000004067823 */ /* 0x000fc80000000000 */
[----:B------:R-:W-:Y:S02]  /*0280*/  IMAD.MOV R8, RZ, RZ, -R3 ;  /* 0x000000ffff087224 */ /* 0x000fe400078e0a03 */
[----:B------:R-:W-:Y:S02]  /*0290*/  FFMA R4, R7, R6, R4 ;  /* 0x0000000607047223 */ /* 0x000fe40000000004 */
[----:B------:R-:W-:Y:S01]  /*02a0*/  IMAD R5, R5, R8, R2 ;  /* 0x0000000805057224 */ /* 0x000fe200078e0202 */
[----:B0-----:R-:W-:Y:S06]  /*02b0*/  @!P0 BRA `(.L_x_0) ;  /* 0x00000000000c8947 */ /* 0x001fec0003800000 */
[----:B------:R-:W-:-:S07]  /*02c0*/  MOV R4, 0x2e0 ;  /* 0x000002e000047802 */ /* 0x000fce0000000f00 */
[----:B------:R-:W-:Y:S05]  /*02d0*/  CALL.REL.NOINC `($__internal_0_$__cuda_sm3x_div_rn_noftz_f32_slowpath) ;  /* 0x0000000000607944 */ /* 0x000fea0003c00000 */
[----:B------:R-:W-:-:S07]  /*02e0*/  IMAD.MOV.U32 R4, RZ, RZ, R0 ;  /* 0x000000ffff047224 */ /* 0x000fce00078e0000 */
.L_x_0:
[----:B------:R-:W0:Y:S01]  /*02f0*/  LDCU.64 UR4, c[0x0][0x388] ;  /* 0x00007100ff0477ac */ /* 0x000e220008000a00 */
[----:B------:R-:W-:Y:S01]  /*0300*/  FMUL R4, R4, R4 ;  /* 0x0000000404047220 */ /* 0x000fe20000400000 */
[----:B0-----:R-:W-:Y:S02]  /*0310*/  ULEA.HI UR4, UR4, UR4, URZ, 0x1 ;  /* 0x0000000404047291 */ /* 0x001fe4000f8f08ff */
[----:B------:R-:W-:Y:S02]  /*0320*/  ULEA.HI UR5, UR5, UR5, URZ, 0x1 ;  /* 0x0000000505057291 */ /* 0x000fe4000f8f08ff */
[----:B------:R-:W-:Y:S02]  /*0330*/  USHF.R.S32.HI UR4, URZ, 0x1, UR4 ;  /* 0x00000001ff047899 */ /* 0x000fe40008011404 */
[----:B------:R-:W-:-:S04]  /*0340*/  USHF.R.S32.HI UR5, URZ, 0x1, UR5 ;  /* 0x00000001ff057899 */ /* 0x000fc80008011405 */
[----:B------:R-:W-:Y:S02]  /*0350*/  IADD3 R3, PT, PT, R3, -UR4, RZ ;  /* 0x8000000403037c10 */ /* 0x000fe4000fffe0ff */
[----:B------:R-:W-:-:S03]  /*0360*/  VIADD R0, R5, -UR5 ;  /* 0x8000000505007c36 */ /* 0x000fc60008000000 */
[----:B------:R-:W-:Y:S02]  /*0370*/  IMAD R3, R3, R3, RZ ;  /* 0x0000000303037224 */ /* 0x000fe400078e02ff */
[----:B------:R-:W0:Y:S02]  /*0380*/  LDCU.64 UR4, c[0x0][0x358] ;  /* 0x00006b00ff0477ac */ /* 0x000e240008000a00 */
[----:B------:R-:W-:-:S05]  /*0390*/  IMAD R3, R0, R0, R3 ;  /* 0x0000000000037224 */ /* 0x000fca00078e0203 */
[----:B------:R-:W-:-:S04]  /*03a0*/  I2FP.F32.U32 R3, R3 ;  /* 0x0000000300037245 */ /* 0x000fc80000201000 */
[----:B------:R-:W-:-:S13]  /*03b0*/  FSETP.GT.AND P0, PT, R4, R3, PT ;  /* 0x000000030400720b */ /* 0x000fda0003f04000 */
[----:B------:R-:W1:Y:S01]  /*03c0*/  @P0 LDC.64 R4, c[0x0][0x380] ;  /* 0x0000e000ff040b82 */ /* 0x000e620000000a00 */
[----:B------:R-:W-:Y:S02]  /*03d0*/  @P0 IMAD.MOV.U32 R3, RZ, RZ, 0x42820000 ;  /* 0x42820000ff030424 */ /* 0x000fe400078e00ff */
[----:B-1----:R-:W-:-:S05]  /*03e0*/  @P0 IMAD.WIDE R4, R2, 0x4, R4 ;  /* 0x0000000402040825 */ /* 0x002fca00078e0204 */
[----:B0-----:R0:W-:Y:S01]  /*03f0*/  @P0 STG.E desc[UR4][R4.64], R3 ;  /* 0x0000000304000986 */ /* 0x0011e2000c101904 */
[----:B------:R-:W-:Y:S05]  /*0400*/  @P0 EXIT ;  /* 0x000000000000094d */ /* 0x000fea0003800000 */
[----:B0-----:R-:W0:Y:S01]  /*0410*/  LDC.64 R4, c[0x0][0x380] ;  /* 0x0000e000ff047b82 */ /* 0x001e220000000a00 */
[----:B------:R-:W-:Y:S02]  /*0420*/  IMAD.MOV.U32 R3, RZ, RZ, 0x40a00000 ;  /* 0x40a00000ff037424 */ /* 0x000fe400078e00ff */
[----:B0-----:R-:W-:-:S05]  /*0430*/  IMAD.WIDE R4, R2, 0x4, R4 ;  /* 0x0000000402047825 */ /* 0x001fca00078e0204 */
[----:B------:R-:W-:Y:S01]  /*0440*/  STG.E desc[UR4][R4.64], R3 ;  /* 0x0000000304007986 */ /* 0x000fe2000c101904 */
[----:B------:R-:W-:Y:S05]  /*0450*/  EXIT ;  /* 0x000000000000794d */ /* 0x000fea0003800000 */
        .weak           $__internal_0_$__cuda_sm3x_div_rn_noftz_f32_slowpath
        .type           $__internal_0_$__cuda_sm3x_div_rn_noftz_f32_slowpath,@function
        .size           $__internal_0_$__cuda_sm3x_div_rn_noftz_f32_slowpath,(.L_x_26 - $__internal_0_$__cuda_sm3x_div_rn_noftz_f32_slowpath)
$__internal_0_$__cuda_sm3x_div_rn_noftz_f32_slowpath:
[--C-:B------:R-:W-:Y:S01]  /*0460*/  SHF.R.U32.HI R6, RZ, 0x17, R0.reuse ;  /* 0x00000017ff067819 */ /* 0x100fe20000011600 */
[----:B------:R-:W-:-:S03]  /*0470*/  IMAD.MOV.U32 R7, RZ, RZ, R0 ;  /* 0x000000ffff077224 */ /* 0x000fc600078e0000 */
[----:B------:R-:W-:-:S04]  /*0480*/  LOP3.LUT R6, R6, 0xff, RZ, 0xc0, !PT ;  /* 0x000000ff06067812 */ /* 0x000fc800078ec0ff */
[----:B------:R-:W-:-:S04]  /*0490*/  IADD3 R9, PT, PT, R6, -0x1, RZ ;  /* 0xffffffff06097810 */ /* 0x000fc80007ffe0ff */
[----:B------:R-:W-:-:S13]  /*04a0*/  ISETP.GT.U32.OR P0, PT, R9, 0xfd, !PT ;  /* 0x000000fd0900780c */ /* 0x000fda0007f04470 */
[----:B------:R-:W-:Y:S01]  /*04b0*/  @!P0 IMAD.MOV.U32 R8, RZ, RZ, RZ ;  /* 0x000000ffff088224 */ /* 0x000fe200078e00ff */
[----:B------:R-:W-:Y:S06]  /*04c0*/  @!P0 BRA `(.L_x_1) ;  /* 0x00000000003c8947 */ /* 0x000fec0003800000 */
[----:B------:R-:W-:-:S13]  /*04d0*/  FSETP.GTU.FTZ.AND P0, PT, |R0|, +INF , PT ;  /* 0x7f8000000000780b */ /* 0x000fda0003f1c200 */
[----:B------:R-:W-:Y:S05]  /*04e0*/  @P0 BRA `(.L_x_2) ;  /* 0x0000000400280947 */ /* 0x000fea0003800000 */
[----:B------:R-:W-:-:S05]  /*04f0*/  IMAD.MOV.U32 R8, RZ, RZ, 0x40c00000 ;  /* 0x40c00000ff087424 */ /* 0x000fca00078e00ff */
[----:B------:R-:W-:-:S13]  /*0500*/  LOP3.LUT P0, RZ, R8, 0x7fffffff, R7, 0xc8, !PT ;  /* 0x7fffffff08ff7812 */ /* 0x000fda000780c807 */
[----:B------:R-:W-:Y:S05]  /*0510*/  @!P0 BRA `(.L_x_3) ;  /* 0x0000000400148947 */ /* 0x000fea0003800000 */
[----:B------:R-:W-:-:S13]  /*0520*/  LOP3.LUT P0, RZ, R7, 0x7fffffff, RZ, 0xc0, !PT ;  /* 0x7fffffff07ff7812 */ /* 0x000fda000780c0ff */
[----:B------:R-:W-:Y:S05]  /*0530*/  @!P0 BRA `(.L_x_4) ;  /* 0x0000000400048947 */ /* 0x000fea0003800000 */
[----:B------:R-:W-:Y:S02]  /*0540*/  FSETP.NEU.FTZ.AND P0, PT, |R0|, +INF , PT ;  /* 0x7f8000000000780b */ /* 0x000fe40003f1d200 */
[----:B------:R-:W-:-:S04]  /*0550*/  LOP3.LUT P1, RZ, R8, 0x7fffffff, RZ, 0xc0, !PT ;  /* 0x7fffffff08ff7812 */ /* 0x000fc8000782c0ff */
[----:B------:R-:W-:-:S13]  /*0560*/  PLOP3.LUT P0, PT, P0, P1, PT, 0x2f, 0xf2 ;  /* 0x0000000000f2781c */ /* 0x000fda0000702577 */
[----:B------:R-:W-:Y:S05]  /*0570*/  @P0 BRA `(.L_x_5) ;  /* 0x0000000000e80947 */ /* 0x000fea0003800000 */
[----:B------:R-:W-:-:S13]  /*0580*/  ISETP.GE.AND P0, PT, R9, RZ, PT ;  /* 0x000000ff0900720c */ /* 0x000fda0003f06270 */
[----:B------:R-:W-:Y:S01]  /*0590*/  @P0 MOV R8, RZ ;  /* 0x000000ff00080202 */ /* 0x000fe20000000f00 */
[----:B------:R-:W-:Y:S01]  /*05a0*/  @!P0 FFMA R7, R0, 1.84467440737095516160e+19, RZ ;  /* 0x5f80000000078823 */ /* 0x000fe200000000ff */
[----:B------:R-:W-:-:S07]  /*05b0*/  @!P0 IMAD.MOV.U32 R8, RZ, RZ, -0x40 ;  /* 0xffffffc0ff088424 */ /* 0x000fce00078e00ff */
.L_x_1:
[----:B------:R-:W-:Y:S01]  /*05c0*/  UMOV UR4, 0x40c00000 ;  /* 0x40c0000000047882 */ /* 0x000fe20000000000 */
[----:B------:R-:W-:Y:S01]  /*05d0*/  VIADD R6, R6, 0xffffff81 ;  /* 0xffffff8106067836 */ /* 0x000fe20000000000 */
[----:B------:R-:W-:-:S03]  /*05e0*/  UIADD3 UR4, UPT, UPT, UR4, -0x1000000, URZ ;  /* 0xff00000004047890 */ /* 0x000fc6000fffe0ff */
[----:B------:R-:W-:Y:S01]  /*05f0*/  IMAD R0, R6, -0x800000, R7 ;  /* 0xff80000006007824 */ /* 0x000fe200078e0207 */
[----:B------:R-:W-:Y:S02]  /*0600*/  IADD3 R8, PT, PT, R8, -0x2, R6 ;  /* 0xfffffffe08087810 */ /* 0x000fe40007ffe006 */
[----:B------:R-:W-:-:S03]  /*0610*/  FADD.FTZ R11, -RZ, -UR4 ;  /* 0x80000004ff0b7e21 */ /* 0x000fc60008010100 */
[----:B------:R-:W0:Y:S02]  /*0620*/  MUFU.RCP R9, UR4 ;  /* 0x0000000400097d08 */ /* 0x000e240008001000 */
[----:B0-----:R-:W-:-:S04]  /*0630*/  FFMA R10, R9, R11, 1 ;  /* 0x3f800000090a7423 */ /* 0x001fc8000000000b */
[----:B------:R-:W-:-:S04]  /*0640*/  FFMA R9, R9, R10, R9 ;  /* 0x0000000a09097223 */ /* 0x000fc80000000009 */
[----:B------:R-:W-:-:S04]  /*0650*/  FFMA R10, R0, R9, RZ ;  /* 0x00000009000a7223 */ /* 0x000fc800000000ff */
[----:B------:R-:W-:-:S04]  /*0660*/  FFMA R7, R11, R10, R0 ;  /* 0x0000000a0b077223 */ /* 0x000fc80000000000 */
[----:B------:R-:W-:-:S04]  /*0670*/  FFMA R10, R9, R7, R10 ;  /* 0x00000007090a7223 */ /* 0x000fc8000000000a */
[----:B------:R-:W-:-:S04]  /*0680*/  FFMA R11, R11, R10, R0 ;  /* 0x0000000a0b0b7223 */ /* 0x000fc80000000000 */
[----:B------:R-:W-:-:S05]  /*0690*/  FFMA R0, R9, R11, R10 ;  /* 0x0000000b09007223 */ /* 0x000fca000000000a */
[----:B------:R-:W-:-:S04]  /*06a0*/  SHF.R.U32.HI R7, RZ, 0x17, R0 ;  /* 0x00000017ff077819 */ /* 0x000fc80000011600 */
[----:B------:R-:W-:-:S05]  /*06b0*/  LOP3.LUT R7, R7, 0xff, RZ, 0xc0, !PT ;  /* 0x000000ff07077812 */ /* 0x000fca00078ec0ff */
[----:B------:R-:W-:-:S05]  /*06c0*/  IMAD.IADD R12, R7, 0x1, R8 ;  /* 0x00000001070c7824 */ /* 0x000fca00078e0208 */
[----:B------:R-:W-:-:S04]  /*06d0*/  IADD3 R6, PT, PT, R12, -0x1, RZ ;  /* 0xffffffff0c067810 */ /* 0x000fc80007ffe0ff */
[----:B------:R-:W-:-:S13]  /*06e0*/  ISETP.GE.U32.AND P0, PT, R6, 0xfe, PT ;  /* 0x000000fe0600780c */ /* 0x000fda0003f06070 */
[----:B------:R-:W-:Y:S05]  /*06f0*/  @!P0 BRA `(.L_x_6) ;  /* 0x0000000000808947 */ /* 0x000fea0003800000 */
[----:B------:R-:W-:-:S13]  /*0700*/  ISETP.GT.AND P0, PT, R12, 0xfe, PT ;  /* 0x000000fe0c00780c */ /* 0x000fda0003f04270 */
[----:B------:R-:W-:Y:S05]  /*0710*/  @P0 BRA `(.L_x_7) ;  /* 0x00000000006c0947 */ /* 0x000fea0003800000 */
[----:B------:R-:W-:-:S13]  /*0720*/  ISETP.GE.AND P0, PT, R12, 0x1, PT ;  /* 0x000000010c00780c */ /* 0x000fda0003f06270 */
[----:B------:R-:W-:Y:S05]  /*0730*/  @P0 BRA `(.L_x_8) ;  /* 0x0000000000980947 */ /* 0x000fea0003800000 */
[----:B------:R-:W-:Y:S02]  /*0740*/  ISETP.GE.AND P0, PT, R12, -0x18, PT ;  /* 0xffffffe80c00780c */ /* 0x000fe40003f06270 */
[----:B------:R-:W-:-:S11]  /*0750*/  LOP3.LUT R0, R0, 0x80000000, RZ, 0xc0, !PT ;  /* 0x8000000000007812 */ /* 0x000fd600078ec0ff */
[----:B------:R-:W-:Y:S05]  /*0760*/  @!P0 BRA `(.L_x_8) ;  /* 0x00000000008c8947 */ /* 0x000fea0003800000 */
[CCC-:B------:R-:W-:Y:S01]  /*0770*/  FFMA.RZ R6, R9.reuse, R11.reuse, R10.reuse ;  /* 0x0000000b09067223 */ /* 0x1c0fe2000000c00a */
[C---:B------:R-:W-:Y:S01]  /*0780*/  VIADD R8, R12.reuse, 0x20 ;  /* 0x000000200c087836 */ /* 0x040fe20000000000 */
[C---:B------:R-:W-:Y:S02]  /*0790*/  ISETP.NE.AND P2, PT, R12.reuse, RZ, PT ;  /* 0x000000ff0c00720c */ /* 0x040fe40003f45270 */
[----:B------:R-:W-:Y:S02]  /*07a0*/  ISETP.NE.AND P1, PT, R12, RZ, PT ;  /* 0x000000ff0c00720c */ /* 0x000fe40003f25270 */
[----:B------:R-:W-:Y:S01]  /*07b0*/  LOP3.LUT R7, R6, 0x7fffff, RZ, 0xc0, !PT ;  /* 0x007fffff06077812 */ /* 0x000fe200078ec0ff */
[CCC-:B------:R-:W-:Y:S01]  /*07c0*/  FFMA.RP R6, R9.reuse, R11.reuse, R10.reuse ;  /* 0x0000000b09067223 */ /* 0x1c0fe2000000800a */
[----:B------:R-:W-:Y:S01]  /*07d0*/  FFMA.RM R9, R9, R11, R10 ;  /* 0x0000000b09097223 */ /* 0x000fe2000000400a */
[----:B------:R-:W-:Y:S01]  /*07e0*/  IMAD.MOV R10, RZ, RZ, -R12 ;  /* 0x000000ffff0a7224 */ /* 0x000fe200078e0a0c */
[----:B------:R-:W-:-:S03]  /*07f0*/  LOP3.LUT R7, R7, 0x800000, RZ, 0xfc, !PT ;  /* 0x0080000007077812 */ /* 0x000fc600078efcff */
[----:B------:R-:W-:Y:S02]  /*0800*/  FSETP.NEU.FTZ.AND P0, PT, R6, R9, PT ;  /* 0x000000090600720b */ /* 0x000fe40003f1d000 */
[----:B------:R-:W-:Y:S02]  /*0810*/  SHF.L.U32 R8, R7, R8, RZ ;  /* 0x0000000807087219 */ /* 0x000fe400000006ff */
[----:B------:R-:W-:Y:S02]  /*0820*/  SEL R6, R10, RZ, P2 ;  /* 0x000000ff0a067207 */ /* 0x000fe40001000000 */
[----:B------:R-:W-:Y:S02]  /*0830*/  ISETP.NE.AND P1, PT, R8, RZ, P1 ;  /* 0x000000ff0800720c */ /* 0x000fe40000f25270 */
[----:B------:R-:W-:Y:S02]  /*0840*/  SHF.R.U32.HI R6, RZ, R6, R7 ;  /* 0x00000006ff067219 */ /* 0x000fe40000011607 */
[----:B------:R-:W-:-:S02]  /*0850*/  PLOP3.LUT P0, PT, P0, P1, PT, 0xf8, 0x8f ;  /* 0x00000000008f781c */ /* 0x000fc40000703f70 */
[----:B------:R-:W-:Y:S02]  /*0860*/  SHF.R.U32.HI R8, RZ, 0x1, R6 ;  /* 0x00000001ff087819 */ /* 0x000fe40000011606 */
[----:B------:R-:W-:-:S04]  /*0870*/  SEL R7, RZ, 0x1, !P0 ;  /* 0x00000001ff077807 */ /* 0x000fc80004000000 */
[----:B------:R-:W-:-:S04]  /*0880*/  LOP3.LUT R7, R7, 0x1, R8, 0xf8, !PT ;  /* 0x0000000107077812 */ /* 0x000fc800078ef808 */
[----:B------:R-:W-:-:S05]  /*0890*/  LOP3.LUT R7, R7, R6, RZ, 0xc0, !PT ;  /* 0x0000000607077212 */ /* 0x000fca00078ec0ff */
[----:B------:R-:W-:-:S05]  /*08a0*/  IMAD.IADD R7, R8, 0x1, R7 ;  /* 0x0000000108077824 */ /* 0x000fca00078e0207 */
[----:B------:R-:W-:Y:S01]  /*08b0*/  LOP3.LUT R0, R7, R0, RZ, 0xfc, !PT ;  /* 0x0000000007007212 */ /* 0x000fe200078efcff */
[----:B------:R-:W-:Y:S06]  /*08c0*/  BRA `(.L_x_8) ;  /* 0x0000000000347947 */ /* 0x000fec0003800000 */
.L_x_7:
[----:B------:R-:W-:-:S04]  /*08d0*/  LOP3.LUT R0, R0, 0x80000000, RZ, 0xc0, !PT ;  /* 0x8000000000007812 */ /* 0x000fc800078ec0ff */
[----:B------:R-:W-:Y:S01]  /*08e0*/  LOP3.LUT R0, R0, 0x7f800000, RZ, 0xfc, !PT ;  /* 0x7f80000000007812 */ /* 0x000fe200078efcff */
[----:B------:R-:W-:Y:S06]  /*08f0*/  BRA `(.L_x_8) ;  /* 0x0000000000287947 */ /* 0x000fec0003800000 */
.L_x_6:
[----:B------:R-:W-:Y:S01]  /*0900*/  LEA R0, R8, R0, 0x17 ;  /* 0x0000000008007211 */ /* 0x000fe200078eb8ff */
[----:B------:R-:W-:Y:S06]  /*0910*/  BRA `(.L_x_8) ;  /* 0x0000000000207947 */ /* 0x000fec0003800000 */
.L_x_5:
[----:B------:R-:W-:-:S04]  /*0920*/  LOP3.LUT R0, R8, 0x80000000, R7, 0x48, !PT ;  /* 0x8000000008007812 */ /* 0x000fc800078e4807 */
[----:B------:R-:W-:Y:S01]  /*0930*/  LOP3.LUT R0, R0, 0x7f800000, RZ, 0xfc, !PT ;  /* 0x7f80000000007812 */ /* 0x000fe200078efcff */
[----:B------:R-:W-:Y:S06]  /*0940*/  BRA `(.L_x_8) ;  /* 0x0000000000147947 */ /* 0x000fec0003800000 */
.L_x_4:
[----:B------:R-:W-:Y:S01]  /*0950*/  LOP3.LUT R0, R8, 0x80000000, R7, 0x48, !PT ;  /* 0x8000000008007812 */ /* 0x000fe200078e4807 */
[----:B------:R-:W-:Y:S06]  /*0960*/  BRA `(.L_x_8) ;  /* 0x00000000000c7947 */ /* 0x000fec0003800000 */
.L_x_3:
[----:B------:R-:W0:Y:S01]  /*0970*/  MUFU.RSQ R0, -QNAN ;  /* 0xffc0000000007908 */ /* 0x000e220000001400 */
[----:B------:R-:W-:Y:S05]  /*0980*/  BRA `(.L_x_8) ;  /* 0x0000000000047947 */ /* 0x000fea0003800000 */
.L_x_2:
[----:B------:R-:W-:-:S07]  /*0990*/  FADD.FTZ R0, R0, 6 ;  /* 0x40c0000000007421 */ /* 0x000fce0000010000 */
.L_x_8:
[----:B------:R-:W-:Y:S02]  /*09a0*/  IMAD.MOV.U32 R6, RZ, RZ, R4 ;  /* 0x000000ffff067224 */ /* 0x000fe400078e0004 */
[----:B------:R-:W-:-:S04]  /*09b0*/  IMAD.MOV.U32 R7, RZ, RZ, 0x0 ;  /* 0x00000000ff077424 */ /* 0x000fc800078e00ff */
[----:B0-----:R-:W-:Y:S05]  /*09c0*/  RET.REL.NODEC R6 `(_Z17initialize_on_gpuPfii) ;  /* 0xfffffff4068c7950 */ /* 0x001fea0003c3ffff */
.L_x_9:
[----:B------:R-:W-:-:S00]  /*09d0*/  BRA `(.L_x_9) ;  /* 0xfffffffc00fc7947 */ /* 0x000fc0000383ffff */
[----:B------:R-:W-:-:S00]  /*09e0*/  NOP ;  /* 0x0000000000007918 */ /* 0x000fc00000000000 */
        /* <DEDUP_REMOVED lines=9> */
.L_x_26:


//--------------------- .text._Z14compute_on_gpuPfS_ii --------------------------
	.section	.text._Z14compute_on_gpuPfS_ii,"ax",@progbits
	.align	128
        .global         _Z14compute_on_gpuPfS_ii
        .type           _Z14compute_on_gpuPfS_ii,@function
        .size           _Z14compute_on_gpuPfS_ii,(.L_x_27 - _Z14compute_on_gpuPfS_ii)
        .other          _Z14compute_on_gpuPfS_ii,@"STO_CUDA_ENTRY STV_DEFAULT"
_Z14compute_on_gpuPfS_ii:
.text._Z14compute_on_gpuPfS_ii:
        /* <DEDUP_REMOVED lines=9> */
[----:B------:R-:W0:Y:S01]  /*0090*/  LDC.64 R10, c[0x0][0x380] ;  /* 0x0000e000ff0a7b82 */ /* 0x000e220000000a00 */
[----:B------:R-:W1:Y:S01]  /*00a0*/  LDCU.64 UR4, c[0x0][0x358] ;  /* 0x00006b00ff0477ac */ /* 0x000e620008000a00 */
[----:B0-----:R-:W-:-:S05]  /*00b0*/  IMAD.WIDE R6, R2, 0x4, R10 ;  /* 0x0000000402067825 */ /* 0x001fca00078e020a */
[----:B-1----:R-:W2:Y:S01]  /*00c0*/  LDG.E R4, desc[UR4][R6.64] ;  /* 0x0000000406047981 */ /* 0x002ea2000c1e1900 */
[----:B------:R-:W-:Y:S01]  /*00d0*/  IABS R3, R9 ;  /* 0x0000000900037213 */ /* 0x000fe20000000000 */
[----:B------:R-:W-:-:S03]  /*00e0*/  VIADD R8, R8, 0xffffffff ;  /* 0xffffffff08087836 */ /* 0x000fc60000000000 */
        /* <DEDUP_REMOVED lines=8> */
[----:B------:R-:W-:-:S06]  /*0170*/  IMAD.HI.U32 R13, R13, R5, R12 ;  /* 0x000000050d0d7227 */ /* 0x000fcc00078e000c */
[----:B------:R-:W-:-:S05]  /*0180*/  IMAD.HI.U32 R13, R13, R14, RZ ;  /* 0x0000000e0d0d7227 */ /* 0x000fca00078e00ff */
[----:B------:R-:W-:-:S05]  /*0190*/  IADD3 R0, PT, PT, -R13, RZ, RZ ;  /* 0x000000ff0d007210 */ /* 0x000fca0007ffe1ff */
[----:B------:R-:W-:-:S05]  /*01a0*/  IMAD R0, R3, R0, R14 ;  /* 0x0000000003007224 */ /* 0x000fca00078e020e */
[----:B------:R-:W-:-:S13]  /*01b0*/  ISETP.GT.U32.AND P2, PT, R3, R0, PT ;  /* 0x000000000300720c */ /* 0x000fda0003f44070 */
[----:B------:R-:W-:Y:S02]  /*01c0*/  @!P2 IMAD.IADD R0, R0, 0x1, -R3 ;  /* 0x000000010000a824 */ /* 0x000fe400078e0a03 */
[----:B------:R-:W-:Y:S01]  /*01d0*/  @!P2 VIADD R13, R13, 0x1 ;  /* 0x000000010d0da836 */ /* 0x000fe20000000000 */
[----:B------:R-:W-:Y:S02]  /*01e0*/  ISETP.NE.AND P2, PT, R9, RZ, PT ;  /* 0x000000ff0900720c */ /* 0x000fe40003f45270 */
[----:B------:R-:W-:Y:S02]  /*01f0*/  ISETP.GE.U32.AND P0, PT, R0, R3, PT ;  /* 0x000000030000720c */ /* 0x000fe40003f06070 */
[----:B------:R-:W-:-:S04]  /*0200*/  LOP3.LUT R0, R2, R9, RZ, 0x3c, !PT ;  /* 0x0000000902007212 */ /* 0x000fc800078e3cff */
[----:B------:R-:W-:-:S07]  /*0210*/  ISETP.GE.AND P1, PT, R0, RZ, PT ;  /* 0x000000ff0000720c */ /* 0x000fce0003f26270 */
[----:B------:R-:W-:-:S06]  /*0220*/  @P0 VIADD R13, R13, 0x1 ;  /* 0x000000010d0d0836 */ /* 0x000fcc0000000000 */
[----:B------:R-:W-:Y:S02]  /*0230*/  @!P1 IADD3 R13, PT, PT, -R13, RZ, RZ ;  /* 0x000000ff0d0d9210 */ /* 0x000fe40007ffe1ff */
[----:B------:R-:W-:-:S04]  /*0240*/  @!P2 LOP3.LUT R13, RZ, R9, RZ, 0x33, !PT ;  /* 0x00000009ff0da212 */ /* 0x000fc800078e33ff */
[C---:B------:R-:W-:Y:S01]  /*0250*/  ISETP.GE.AND P0, PT, R13.reuse, 0x1, PT ;  /* 0x000000010d00780c */ /* 0x040fe20003f06270 */
[----:B------:R-:W-:Y:S01]  /*0260*/  IMAD.MOV R0, RZ, RZ, -R13 ;  /* 0x000000ffff007224 */ /* 0x000fe200078e0a0d */
[----:B------:R-:W-:-:S03]  /*0270*/  ISETP.GE.AND P1, PT, R13, R8, PT ;  /* 0x000000080d00720c */ /* 0x000fc60003f26270 */
[----:B------:R-:W-:-:S08]  /*0280*/  IMAD R14, R9, R0, R2 ;  /* 0x00000000090e7224 */ /* 0x000fd000078e0202 */
[----:B------:R-:W-:Y:S02]  /*0290*/  @P0 IMAD R0, R13, R9, -R9 ;  /* 0x000000090d000224 */ /* 0x000fe400078e0a09 */
[----:B------:R-:W-:-:S04]  /*02a0*/  @!P1 IMAD.WIDE R12, R9, 0x4, R6 ;  /* 0x00000004090c9825 */ /* 0x000fc800078e0206 */
[----:B------:R-:W-:-:S04]  /*02b0*/  @P0 IMAD.IADD R5, R14, 0x1, R0 ;  /* 0x000000010e050824 */ /* 0x000fc800078e0200 */
[----:B------:R-:W-:Y:S01]  /*02c0*/  @P0 IMAD.WIDE R10, R5, 0x4, R10 ;  /* 0x00000004050a0825 */ /* 0x000fe200078e020a */
[----:B--2---:R-:W-:-:S03]  /*02d0*/  MOV R3, R4 ;  /* 0x0000000400037202 */ /* 0x004fc60000000f00 */
[----:B------:R-:W-:-:S03]  /*02e0*/  IMAD.MOV.U32 R0, RZ, RZ, R4 ;  /* 0x000000ffff007224 */ /* 0x000fc600078e0004 */
[----:B------:R0:W2:Y:S04]  /*02f0*/  @P0 LDG.E R3, desc[UR4][R10.64] ;  /* 0x000000040a030981 */ /* 0x0000a8000c1e1900 */
[----:B------:R-:W3:Y:S01]  /*0300*/  @!P1 LDG.E R0, desc[UR4][R12.64] ;  /* 0x000000040c009981 */ /* 0x000ee2000c1e1900 */
[----:B------:R-:W-:Y:S01]  /*0310*/  ISETP.GE.AND P0, PT, R14, 0x1, PT ;  /* 0x000000010e00780c */ /* 0x000fe20003f06270 */
[----:B------:R-:W-:Y:S02]  /*0320*/  VIADD R9, R9, 0xffffffff ;  /* 0xffffffff09097836 */ /* 0x000fe40000000000 */
[----:B------:R-:W-:Y:S02]  /*0330*/  HFMA2 R5, -RZ, RZ, 0.60205078125, -0.443115234375 ;  /* 0x38d1b717ff057431 */ /* 0x000fe400000001ff */
[----:B------:R-:W-:-:S02]  /*0340*/  IMAD.MOV.U32 R8, RZ, RZ, R4 ;  /* 0x000000ffff087224 */ /* 0x000fc400078e0004 */
[----:B0-----:R-:W-:Y:S01]  /*0350*/  FADD R10, R4, R4 ;  /* 0x00000004040a7221 */ /* 0x001fe20000000000 */
[----:B------:R-:W-:Y:S02]  /*0360*/  ISETP.GE.AND P1, PT, R14, R9, PT ;  /* 0x000000090e00720c */ /* 0x000fe40003f26270 */
[----:B------:R-:W-:Y:S01]  /*0370*/  MOV R9, R4 ;  /* 0x0000000400097202 */ /* 0x000fe20000000f00 */
[----:B------:R-:W-:-:S05]  /*0380*/  IMAD.MOV.U32 R14, RZ, RZ, 0x461c4000 ;  /* 0x461c4000ff0e7424 */ /* 0x000fca00078e00ff */
[----:B------:R-:W5:Y:S01]  /*0390*/  @P0 LDG.E R9, desc[UR4][R6.64+-0x4] ;  /* 0xfffffc0406090981 */ /* 0x000f62000c1e1900 */
[----:B------:R-:W-:Y:S01]  /*03a0*/  FFMA R11, R14, -R5, 1 ;  /* 0x3f8000000e0b7423 */ /* 0x000fe20000000805 */
[----:B------:R-:W-:Y:S03]  /*03b0*/  BSSY.RECONVERGENT B0, `(.L_x_10) ;  /* 0x000000d000007945 */ /* 0x000fe60003800200 */
[----:B------:R0:W5:Y:S01]  /*03c0*/  @!P1 LDG.E R8, desc[UR4][R6.64+0x4] ;  /* 0x0000040406089981 */ /* 0x000162000c1e1900 */
[----:B--2---:R-:W-:-:S04]  /*03d0*/  FADD R3, -R10, R3 ;  /* 0x000000030a037221 */ /* 0x004fc80000000100 */
[----:B---3--:R-:W-:Y:S01]  /*03e0*/  FADD R3, R3, R0 ;  /* 0x0000000003037221 */ /* 0x008fe20000000000 */
[----:B------:R-:W-:-:S03]  /*03f0*/  FFMA R0, R11, R14, 10000 ;  /* 0x461c40000b007423 */ /* 0x000fc6000000000e */
[----:B------:R-:W1:Y:S01]  /*0400*/  FCHK P0, R3, 9.9999997473787516356e-05 ;  /* 0x38d1b71703007902 */ /* 0x000e620000000000 */
[----:B------:R-:W-:-:S04]  /*0410*/  FFMA R11, R3, R0, RZ ;  /* 0x00000000030b7223 */ /* 0x000fc800000000ff */
[----:B------:R-:W-:-:S04]  /*0420*/  FFMA R12, R11, -9.9999997473787516356e-05, R3 ;  /* 0xb8d1b7170b0c7823 */ /* 0x000fc80000000003 */
[----:B0-----:R-:W-:Y:S01]  /*0430*/  FFMA R6, R0, R12, R11 ;  /* 0x0000000c00067223 */ /* 0x001fe2000000000b */
[----:B-1----:R-:W-:Y:S06]  /*0440*/  @!P0 BRA `(.L_x_11) ;  /* 0x00000000000c8947 */ /* 0x002fec0003800000 */
[----:B------:R-:W-:-:S07]  /*0450*/  MOV R12, 0x470 ;  /* 0x00000470000c7802 */ /* 0x000fce0000000f00 */
[----:B-----5:R-:W-:Y:S05]  /*0460*/  CALL.REL.NOINC `($__internal_1_$__cuda_sm3x_div_rn_noftz_f32_slowpath) ;  /* 0x0000000000607944 */ /* 0x020fea0003c00000 */
[----:B------:R-:W-:-:S07]  /*0470*/  IMAD.MOV.U32 R6, RZ, RZ, R0 ;  /* 0x000000ffff067224 */ /* 0x000fce00078e0000 */
.L_x_11:
[----:B------:R-:W-:Y:S05]  /*0480*/  BSYNC.RECONVERGENT B0 ;  /* 0x0000000000007941 */ /* 0x000fea0003800200 */
.L_x_10:
[----:B-----5:R-:W-:Y:S01]  /*0490*/  FADD R3, -R10, R9 ;  /* 0x000000090a037221 */ /* 0x020fe20000000100 */
[----:B------:R-:W-:Y:S01]  /*04a0*/  IMAD.MOV.U32 R0, RZ, RZ, 0x461c4000 ;  /* 0x461c4000ff007424 */ /* 0x000fe200078e00ff */
[----:B------:R-:W-:Y:S02]  /*04b0*/  BSSY.RECONVERGENT B0, `(.L_x_12) ;  /* 0x000000d000007945 */ /* 0x000fe40003800200 */
[----:B------:R-:W-:Y:S01]  /*04c0*/  FADD R10, R3, R8 ;  /* 0x00000008030a7221 */ /* 0x000fe20000000000 */
[----:B------:R-:W-:-:S03]  /*04d0*/  FFMA R7, R0, -R5, 1 ;  /* 0x3f80000000077423 */ /* 0x000fc60000000805 */
[----:B------:R-:W0:Y:S01]  /*04e0*/  FCHK P0, R10, 9.9999997473787516356e-05 ;  /* 0x38d1b7170a007902 */ /* 0x000e220000000000 */
[----:B------:R-:W-:-:S04]  /*04f0*/  FFMA R0, R7, R0, 10000 ;  /* 0x461c400007007423 */ /* 0x000fc80000000000 */
[----:B------:R-:W-:-:S04]  /*0500*/  FFMA R3, R0, R10, RZ ;  /* 0x0000000a00037223 */ /* 0x000fc800000000ff */
[----:B------:R-:W-:-:S04]  /*0510*/  FFMA R8, R3, -9.9999997473787516356e-05, R10 ;  /* 0xb8d1b71703087823 */ /* 0x000fc8000000000a */
[----:B------:R-:W-:Y:S01]  /*0520*/  FFMA R3, R0, R8, R3 ;  /* 0x0000000800037223 */ /* 0x000fe20000000003 */
[----:B0-----:R-:W-:Y:S06]  /*0530*/  @!P0 BRA `(.L_x_13) ;  /* 0x0000000000108947 */ /* 0x001fec0003800000 */
[----:B------:R-:W-:Y:S02]  /*0540*/  MOV R3, R10 ;  /* 0x0000000a00037202 */ /* 0x000fe40000000f00 */
[----:B------:R-:W-:-:S07]  /*0550*/  MOV R12, 0x570 ;  /* 0x00000570000c7802 */ /* 0x000fce0000000f00 */
[----:B------:R-:W-:Y:S05]  /*0560*/  CALL.REL.NOINC `($__internal_1_$__cuda_sm3x_div_rn_noftz_f32_slowpath) ;  /* 0x0000000000207944 */ /* 0x000fea0003c00000 */
[----:B------:R-:W-:-:S07]  /*0570*/  IMAD.MOV.U32 R3, RZ, RZ, R0 ;  /* 0x000000ffff037224 */ /* 0x000fce00078e0000 */
.L_x_13:
[----:B------:R-:W-:Y:S05]  /*0580*/  BSYNC.RECONVERGENT B0 ;  /* 0x0000000000007941 */ /* 0x000fea0003800200 */
.L_x_12:
[----:B------:R-:W0:Y:S01]  /*0590*/  LDC.64 R8, c[0x0][0x388] ;  /* 0x0000e200ff087b82 */ /* 0x000e220000000a00 */
[----:B------:R-:W-:-:S04]  /*05a0*/  FADD R3, R3, R6 ;  /* 0x0000000603037221 */ /* 0x000fc80000000000 */
[----:B------:R-:W-:Y:S01]  /*05b0*/  FFMA R5, R3, 2.4999997549457475543e-05, R4 ;  /* 0x37d1b71603057823 */ /* 0x000fe20000000004 */
[----:B0-----:R-:W-:-:S05]  /*05c0*/  IMAD.WIDE R2, R2, 0x4, R8 ;  /* 0x0000000402027825 */ /* 0x001fca00078e0208 */
[----:B------:R-:W-:Y:S01]  /*05d0*/  STG.E desc[UR4][R2.64], R5 ;  /* 0x0000000502007986 */ /* 0x000fe2000c101904 */
[----:B------:R-:W-:Y:S05]  /*05e0*/  EXIT ;  /* 0x000000000000794d */ /* 0x000fea0003800000 */
        .weak           $__internal_1_$__cuda_sm3x_div_rn_noftz_f32_slowpath
        .type           $__internal_1_$__cuda_sm3x_div_rn_noftz_f32_slowpath,@function
        .size           $__internal_1_$__cuda_sm3x_div_rn_noftz_f32_slowpath,(.L_x_27 - $__internal_1_$__cuda_sm3x_div_rn_noftz_f32_slowpath)
$__internal_1_$__cuda_sm3x_div_rn_noftz_f32_slowpath:
[----:B------:R-:W-:Y:S01]  /*05f0*/  SHF.R.U32.HI R11, RZ, 0x17, R5 ;  /* 0x00000017ff0b7819 */ /* 0x000fe20000011605 */
[----:B------:R-:W-:Y:S01]  /*0600*/  BSSY.RECONVERGENT B1, `(.L_x_14) ;  /* 0x0000064000017945 */ /* 0x000fe20003800200 */
[----:B------:R-:W-:Y:S01]  /*0610*/  SHF.R.U32.HI R0, RZ, 0x17, R3 ;  /* 0x00000017ff007819 */ /* 0x000fe20000011603 */
[----:B------:R-:W-:Y:S01]  /*0620*/  IMAD.MOV.U32 R14, RZ, RZ, 0x38d1b717 ;  /* 0x38d1b717ff0e7424 */ /* 0x000fe200078e00ff */
[----:B------:R-:W-:Y:S02]  /*0630*/  LOP3.LUT R11, R11, 0xff, RZ, 0xc0, !PT ;  /* 0x000000ff0b0b7812 */ /* 0x000fe400078ec0ff */
[----:B------:R-:W-:-:S03]  /*0640*/  LOP3.LUT R16, R0, 0xff, RZ, 0xc0, !PT ;  /* 0x000000ff00107812 */ /* 0x000fc600078ec0ff */
[----:B------:R-:W-:Y:S01]  /*0650*/  VIADD R13, R11, 0xffffffff ;  /* 0xffffffff0b0d7836 */ /* 0x000fe20000000000 */
[----:B------:R-:W-:-:S04]  /*0660*/  IADD3 R15, PT, PT, R16, -0x1, RZ ;  /* 0xffffffff100f7810 */ /* 0x000fc80007ffe0ff */
[----:B------:R-:W-:-:S04]  /*0670*/  ISETP.GT.U32.AND P0, PT, R13, 0xfd, PT ;  /* 0x000000fd0d00780c */ /* 0x000fc80003f04070 */
[----:B------:R-:W-:-:S13]  /*0680*/  ISETP.GT.U32.OR P0, PT, R15, 0xfd, P0 ;  /* 0x000000fd0f00780c */ /* 0x000fda0000704470 */
[----:B------:R-:W-:Y:S01]  /*0690*/  @!P0 IMAD.MOV.U32 R7, RZ, RZ, RZ ;  /* 0x000000ffff078224 */ /* 0x000fe200078e00ff */
[----:B------:R-:W-:Y:S06]  /*06a0*/  @!P0 BRA `(.L_x_15) ;  /* 0x0000000000608947 */ /* 0x000fec0003800000 */
[----:B------:R-:W-:Y:S01]  /*06b0*/  HFMA2 R0, -RZ, RZ, 0.60205078125, -0.443115234375 ;  /* 0x38d1b717ff007431 */ /* 0x000fe200000001ff */
[----:B------:R-:W-:-:S04]  /*06c0*/  FSETP.GTU.FTZ.AND P0, PT, |R3|, +INF , PT ;  /* 0x7f8000000300780b */ /* 0x000fc80003f1c200 */
[----:B------:R-:W-:-:S04]  /*06d0*/  FSETP.GTU.FTZ.AND P1, PT, |R0|, +INF , PT ;  /* 0x7f8000000000780b */ /* 0x000fc80003f3c200 */
[----:B------:R-:W-:-:S13]  /*06e0*/  PLOP3.LUT P0, PT, P0, P1, PT, 0xf8, 0x8f ;  /* 0x00000000008f781c */ /* 0x000fda0000703f70 */
[----:B------:R-:W-:Y:S05]  /*06f0*/  @P0 BRA `(.L_x_16) ;  /* 0x00000004004c0947 */ /* 0x000fea0003800000 */
[----:B------:R-:W-:-:S13]  /*0700*/  LOP3.LUT P0, RZ, R14, 0x7fffffff, R3, 0xc8, !PT ;  /* 0x7fffffff0eff7812 */ /* 0x000fda000780c803 */
[----:B------:R-:W-:Y:S05]  /*0710*/  @!P0 BRA `(.L_x_17) ;  /* 0x00000004003c8947 */ /* 0x000fea0003800000 */
[C---:B------:R-:W-:Y:S02]  /*0720*/  FSETP.NEU.FTZ.AND P2, PT, |R3|.reuse, +INF , PT ;  /* 0x7f8000000300780b */ /* 0x040fe40003f5d200 */
[----:B------:R-:W-:Y:S02]  /*0730*/  FSETP.NEU.FTZ.AND P1, PT, |R0|, +INF , PT ;  /* 0x7f8000000000780b */ /* 0x000fe40003f3d200 */
[----:B------:R-:W-:-:S11]  /*0740*/  FSETP.NEU.FTZ.AND P0, PT, |R3|, +INF , PT ;  /* 0x7f8000000300780b */ /* 0x000fd60003f1d200 */
[----:B------:R-:W-:Y:S05]  /*0750*/  @!P1 BRA !P2, `(.L_x_17) ;  /* 0x00000004002c9947 */ /* 0x000fea0005000000 */
[----:B------:R-:W-:-:S04]  /*0760*/  LOP3.LUT P2, RZ, R3, 0x7fffffff, RZ, 0xc0, !PT ;  /* 0x7fffffff03ff7812 */ /* 0x000fc8000784c0ff */
[----:B------:R-:W-:-:S13]  /*0770*/  PLOP3.LUT P1, PT, P1, P2, PT, 0x2f, 0xf2 ;  /* 0x0000000000f2781c */ /* 0x000fda0000f24577 */
[----:B------:R-:W-:Y:S05]  /*0780*/  @P1 BRA `(.L_x_18) ;  /* 0x0000000400181947 */ /* 0x000fea0003800000 */
[----:B------:R-:W-:-:S04]  /*0790*/  LOP3.LUT P1, RZ, R14, 0x7fffffff, RZ, 0xc0, !PT ;  /* 0x7fffffff0eff7812 */ /* 0x000fc8000782c0ff */
[----:B------:R-:W-:-:S13]  /*07a0*/  PLOP3.LUT P0, PT, P0, P1, PT, 0x2f, 0xf2 ;  /* 0x0000000000f2781c */ /* 0x000fda0000702577 */
[----:B------:R-:W-:Y:S05]  /*07b0*/  @P0 BRA `(.L_x_19) ;  /* 0x0000000400000947 */ /* 0x000fea0003800000 */
[----:B------:R-:W-:Y:S02]  /*07c0*/  ISETP.GE.AND P0, PT, R15, RZ, PT ;  /* 0x000000ff0f00720c */ /* 0x000fe40003f06270 */
[----:B------:R-:W-:-:S11]  /*07d0*/  ISETP.GE.AND P1, PT, R13, RZ, PT ;  /* 0x000000ff0d00720c */ /* 0x000fd60003f26270 */
[----:B------:R-:W-:Y:S02]  /*07e0*/  @P0 IMAD.MOV.U32 R7, RZ, RZ, RZ ;  /* 0x000000ffff070224 */ /* 0x000fe400078e00ff */
[----:B------:R-:W-:Y:S01]  /*07f0*/  @!P0 FFMA R3, R3, 1.84467440737095516160e+19, RZ ;  /* 0x5f80000003038823 */ /* 0x000fe200000000ff */
[----:B------:R-:W-:Y:S02]  /*0800*/  @!P0 IMAD.MOV.U32 R7, RZ, RZ, -0x40 ;  /* 0xffffffc0ff078424 */ /* 0x000fe400078e00ff */
[----:B------:R-:W-:-:S03]  /*0810*/  @!P1 FFMA R14, R0, 1.84467440737095516160e+19, RZ ;  /* 0x5f800000000e9823 */ /* 0x000fc600000000ff */
[----:B------:R-:W-:-:S07]  /*0820*/  @!P1 IADD3 R7, PT, PT, R7, 0x40, RZ ;  /* 0x0000004007079810 */ /* 0x000fce0007ffe0ff */
.L_x_15:
[----:B------:R-:W-:Y:S01]  /*0830*/  LEA R13, R11, 0xc0800000, 0x17 ;  /* 0xc08000000b0d7811 */ /* 0x000fe200078eb8ff */
[----:B------:R-:W-:Y:S04]  /*0840*/  BSSY.RECONVERGENT B2, `(.L_x_20) ;  /* 0x0000036000027945 */ /* 0x000fe80003800200 */
[----:B------:R-:W-:Y:S02]  /*0850*/  IMAD.IADD R13, R14, 0x1, -R13 ;  /* 0x000000010e0d7824 */ /* 0x000fe400078e0a0d */
[----:B------:R-:W-:Y:S02]  /*0860*/  VIADD R14, R16, 0xffffff81 ;  /* 0xffffff81100e7836 */ /* 0x000fe40000000000 */
[----:B------:R-:W0:Y:S01]  /*0870*/  MUFU.RCP R15, R13 ;  /* 0x0000000d000f7308 */ /* 0x000e220000001000 */
[----:B------:R-:W-:Y:S01]  /*0880*/  FADD.FTZ R17, -R13, -RZ ;  /* 0x800000ff0d117221 */ /* 0x000fe20000010100 */
[C---:B------:R-:W-:Y:S01]  /*0890*/  IMAD R0, R14.reuse, -0x800000, R3 ;  /* 0xff8000000e007824 */ /* 0x040fe200078e0203 */
[----:B------:R-:W-:-:S04]  /*08a0*/  IADD3 R14, PT, PT, R14, 0x7f, -R11 ;  /* 0x0000007f0e0e7810 */ /* 0x000fc80007ffe80b */
[----:B------:R-:W-:Y:S01]  /*08b0*/  IADD3 R14, PT, PT, R14, R7, RZ ;  /* 0x000000070e0e7210 */ /* 0x000fe20007ffe0ff */
        /* <DEDUP_REMOVED lines=9> */
[----:B------:R-:W-:-:S04]  /*0950*/  IMAD.IADD R11, R3, 0x1, R14 ;  /* 0x00000001030b7824 */ /* 0x000fc800078e020e */
[----:B------:R-:W-:-:S05]  /*0960*/  VIADD R3, R11, 0xffffffff ;  /* 0xffffffff0b037836 */ /* 0x000fca0000000000 */
        /* <DEDUP_REMOVED lines=10> */
[CCC-:B------:R-:W-:Y:S01]  /*0a10*/  FFMA.RM R14, R18.reuse, R16.reuse, R15.reuse ;  /* 0x00000010120e7223 */ /* 0x1c0fe2000000400f */
[C---:B------:R-:W-:Y:S02]  /*0a20*/  ISETP.NE.AND P2, PT, R11.reuse, RZ, PT ;  /* 0x000000ff0b00720c */ /* 0x040fe40003f45270 */
[----:B------:R-:W-:Y:S02]  /*0a30*/  ISETP.NE.AND P1, PT, R11, RZ, PT ;  /* 0x000000ff0b00720c */ /* 0x000fe40003f25270 */
[----:B------:R-:W-:Y:S01]  /*0a40*/  LOP3.LUT R7, R3, 0x7fffff, RZ, 0xc0, !PT ;  /* 0x007fffff03077812 */ /* 0x000fe200078ec0ff */
[----:B------:R-:W-:Y:S01]  /*0a50*/  FFMA.RP R3, R18, R16, R15 ;  /* 0x0000001012037223 */ /* 0x000fe2000000800f */
[----:B------:R-:W-:Y:S01]  /*0a60*/  IADD3 R16, PT, PT, R11, 0x20, RZ ;  /* 0x000000200b107810 */ /* 0x000fe20007ffe0ff */
[----:B------:R-:W-:Y:S01]  /*0a70*/  IMAD.MOV R11, RZ, RZ, -R11 ;  /* 0x000000ffff0b7224 */ /* 0x000fe200078e0a0b */
[----:B------:R-:W-:-:S02]  /*0a80*/  LOP3.LUT R7, R7, 0x800000, RZ, 0xfc, !PT ;  /* 0x0080000007077812 */ /* 0x000fc400078efcff */
        /* <DEDUP_REMOVED lines=13> */
.L_x_22:
[----:B------:R-:W-:-:S04]  /*0b60*/  LOP3.LUT R0, R0, 0x80000000, RZ, 0xc0, !PT ;  /* 0x8000000000007812 */ /* 0x000fc800078ec0ff */
[----:B------:R-:W-:Y:S01]  /*0b70*/  LOP3.LUT R0, R0, 0x7f800000, RZ, 0xfc, !PT ;  /* 0x7f80000000007812 */ /* 0x000fe200078efcff */
[----:B------:R-:W-:Y:S06]  /*0b80*/  BRA `(.L_x_23) ;  /* 0x0000000000047947 */ /* 0x000fec0003800000 */
.L_x_21:
[----:B------:R-:W-:-:S07]  /*0b90*/  LEA R0, R14, R0, 0x17 ;  /* 0x000000000e007211 */ /* 0x000fce00078eb8ff */
.L_x_23:
[----:B------:R-:W-:Y:S05]  /*0ba0*/  BSYNC.RECONVERGENT B2 ;  /* 0x0000000000027941 */ /* 0x000fea0003800200 */
.L_x_20:
[----:B------:R-:W-:Y:S05]  /*0bb0*/  BRA `(.L_x_24) ;  /* 0x0000000000207947 */ /* 0x000fea0003800000 */
.L_x_19:
[----:B------:R-:W-:-:S04]  /*0bc0*/  LOP3.LUT R0, R14, 0x80000000, R3, 0x48, !PT ;  /* 0x800000000e007812 */ /* 0x000fc800078e4803 */
[----:B------:R-:W-:Y:S01]  /*0bd0*/  LOP3.LUT R0, R0, 0x7f800000, RZ, 0xfc, !PT ;  /* 0x7f80000000007812 */ /* 0x000fe200078efcff */
[----:B------:R-:W-:Y:S06]  /*0be0*/  BRA `(.L_x_24) ;  /* 0x0000000000147947 */ /* 0x000fec0003800000 */
.L_x_18:
[----:B------:R-:W-:Y:S01]  /*0bf0*/  LOP3.LUT R0, R14, 0x80000000, R3, 0x48, !PT ;  /* 0x800000000e007812 */ /* 0x000fe200078e4803 */
[----:B------:R-:W-:Y:S06]  /*0c00*/  BRA `(.L_x_24) ;  /* 0x00000000000c7947 */ /* 0x000fec0003800000 */
.L_x_17:
[----:B------:R-:W0:Y:S01]  /*0c10*/  MUFU.RSQ R0, -QNAN ;  /* 0xffc0000000007908 */ /* 0x000e220000001400 */
[----:B------:R-:W-:Y:S05]  /*0c20*/  BRA `(.L_x_24) ;  /* 0x0000000000047947 */ /* 0x000fea0003800000 */
.L_x_16:
[----:B------:R-:W-:-:S07]  /*0c30*/  FADD.FTZ R0, R3, R0 ;  /* 0x0000000003007221 */ /* 0x000fce0000010000 */
.L_x_24:
[----:B------:R-:W-:Y:S05]  /*0c40*/  BSYNC.RECONVERGENT B1 ;  /* 0x0000000000017941 */ /* 0x000fea0003800200 */
.L_x_14:
[----:B------:R-:W-:-:S04]  /*0c50*/  IMAD.MOV.U32 R13, RZ, RZ, 0x0 ;  /* 0x00000000ff0d7424 */ /* 0x000fc800078e00ff */
[----:B0-----:R-:W-:Y:S05]  /*0c60*/  RET.REL.NODEC R12 `(_Z14compute_on_gpuPfS_ii) ;  /* 0xfffffff00ce47950 */ /* 0x001fea0003c3ffff */
.L_x_25:
        /* <DEDUP_REMOVED lines=9> */
.L_x_27:


//--------------------- .nv.shared.reserved.0     --------------------------
	.section	.nv.shared.reserved.0,"aw",@nobits
	.weak		__nv_reservedSMEM_offset_0_alias
	.size		__nv_reservedSMEM_offset_0_alias, 0, 64
	.other		__nv_reservedSMEM_offset_0_alias,@"STO_CUDA_RESERVED_SHARED STV_DEFAULT"
__nv_reservedSMEM_offset_0_alias:
	.zero		0
	.zero		64


//--------------------- .nv.constant0._Z17initialize_on_gpuPfii --------------------------
	.section	.nv.constant0._Z17initialize_on_gpuPfii,"a",@progbits
	.sectionflags	@""
	.align	4
.nv.constant0._Z17initialize_on_gpuPfii:
	.zero		912


//--------------------- .nv.constant0._Z14compute_on_gpuPfS_ii --------------------------
	.section	.nv.constant0._Z14compute_on_gpuPfS_ii,"a",@progbits
	.sectionflags	@""
	.align	4
.nv.constant0._Z14compute_on_gpuPfS_ii:
	.zero		920


//--------------------- SYMBOLS --------------------------

	.type		.nv.reservedSmem.offset0,@object
	.size		.nv.reservedSmem.offset0,0x4
